//
// Generated by NVIDIA NVVM Compiler
//
// Compiler Build ID: CL-36424714
// Cuda compilation tools, release 13.0, V13.0.88
// Based on NVVM 20.0.0
//

.version 9.0
.target sm_100
.address_size 64

	// .globl	_Z14sumpool_kernelPfS_

.visible .entry _Z14sumpool_kernelPfS_(
	.param .u64 .ptr .align 1 _Z14sumpool_kernelPfS__param_0,
	.param .u64 .ptr .align 1 _Z14sumpool_kernelPfS__param_1
)
.maxntid 1024
{
	.reg .pred 	%p<11>;
	.reg .b16 	%rs<4>;
	.reg .b32 	%r<26>;
	.reg .b32 	%f<38>;
	.reg .b64 	%rd<9>;

	ld.param.u64 	%rd3, [_Z14sumpool_kernelPfS__param_0];
	ld.param.u64 	%rd2, [_Z14sumpool_kernelPfS__param_1];
	cvta.to.global.u64 	%rd4, %rd3;
	mov.u32 	%r2, %ctaid.x;
	shl.b32 	%r3, %r2, 10;
	mov.u32 	%r4, %tid.x;
	or.b32  	%r1, %r3, %r4;
	setp.gt.u32 	%p1, %r1, 2308;
	shl.b32 	%r5, %r2, 4;
	shr.u32 	%r6, %r4, 6;
	or.b32  	%r7, %r5, %r6;
	mul.hi.u32 	%r8, %r7, 954437177;
	shl.b32 	%r9, %r8, 11;
	or.b32  	%r10, %r9, %r4;
	mad.lo.s32 	%r11, %r2, -9, %r7;
	mul.hi.u32 	%r12, %r11, 954437177;
	shr.u32 	%r13, %r12, 1;
	mul.lo.s32 	%r14, %r13, 9;
	sub.s32 	%r15, %r11, %r14;
	cvt.u16.u32 	%rs1, %r15;
	mul.lo.s16 	%rs2, %rs1, 86;
	shr.u16 	%rs3, %rs2, 8;
	mul.wide.u16 	%r16, %rs3, 1024;
	mad.lo.s32 	%r17, %r2, -6, %r11;
	mul.hi.u32 	%r18, %r17, -1431655765;
	shr.u32 	%r19, %r18, 1;
	mul.lo.s32 	%r20, %r19, 3;
	sub.s32 	%r21, %r17, %r20;
	shl.b32 	%r22, %r21, 7;
	and.b32  	%r23, %r10, -4033;
	or.b32  	%r24, %r23, %r22;
	add.s32 	%r25, %r24, %r16;
	mul.wide.u32 	%rd5, %r25, 4;
	add.s64 	%rd1, %rd4, %rd5;
	mov.f32 	%f30, 0f00000000;
	@%p1 bra 	$L__BB0_2;
	ld.global.nc.f32 	%f20, [%rd1];
	add.f32 	%f30, %f20, 0f00000000;
$L__BB0_2:
	setp.gt.u32 	%p2, %r1, 2308;
	@%p2 bra 	$L__BB0_4;
	ld.global.nc.f32 	%f21, [%rd1+256];
	add.f32 	%f30, %f30, %f21;
$L__BB0_4:
	setp.gt.u32 	%p3, %r1, 2308;
	@%p3 bra 	$L__BB0_6;
	ld.global.nc.f32 	%f22, [%rd1+512];
	add.f32 	%f30, %f30, %f22;
$L__BB0_6:
	setp.gt.u32 	%p4, %r1, 2308;
	@%p4 bra 	$L__BB0_8;
	ld.global.nc.f32 	%f23, [%rd1+2048];
	add.f32 	%f30, %f30, %f23;
$L__BB0_8:
	setp.gt.u32 	%p5, %r1, 2308;
	@%p5 bra 	$L__BB0_10;
	ld.global.nc.f32 	%f24, [%rd1+2304];
	add.f32 	%f30, %f30, %f24;
$L__BB0_10:
	setp.gt.u32 	%p6, %r1, 2308;
	@%p6 bra 	$L__BB0_12;
	ld.global.nc.f32 	%f25, [%rd1+2560];
	add.f32 	%f30, %f30, %f25;
$L__BB0_12:
	setp.gt.u32 	%p7, %r1, 2308;
	@%p7 bra 	$L__BB0_14;
	ld.global.nc.f32 	%f26, [%rd1+4096];
	add.f32 	%f30, %f30, %f26;
$L__BB0_14:
	setp.gt.u32 	%p8, %r1, 2308;
	@%p8 bra 	$L__BB0_16;
	ld.global.nc.f32 	%f27, [%rd1+4352];
	add.f32 	%f30, %f30, %f27;
$L__BB0_16:
	setp.gt.u32 	%p9, %r1, 2308;
	@%p9 bra 	$L__BB0_18;
	ld.global.nc.f32 	%f28, [%rd1+4608];
	add.f32 	%f30, %f30, %f28;
$L__BB0_18:
	setp.gt.u32 	%p10, %r1, 2308;
	@%p10 bra 	$L__BB0_20;
	cvta.to.global.u64 	%rd6, %rd2;
	mul.wide.u32 	%rd7, %r1, 4;
	add.s64 	%rd8, %rd6, %rd7;
	st.global.f32 	[%rd8], %f30;
$L__BB0_20:
	ret;

}


// ===== COMPILED SASS (sm_100) =====

	.target	sm_100

	.elftype	@"ET_EXEC"


//--------------------- .note.nv.tkinfo           --------------------------
	.section	.note.nv.tkinfo,"",@"SHT_NOTE"
	.sectionflags	@"SHF_NOTE_NV_TKINFO"
	.tkinfo
        /*0018*/ 	.word	0x00000002
        /*0030*/ 	.string	""
        /*0030*/ 	.string	"ptxas"
        /*0030*/ 	.string	"Cuda compilation tools, release 13.0, V13.0.88"
        /*0030*/ 	.string	"Build cuda_13.0.r13.0/compiler.36424714_0"
        /*0030*/ 	.string	"-arch sm_100 -m 64 "



//--------------------- .note.nv.cuinfo           --------------------------
	.section	.note.nv.cuinfo,"",@"SHT_NOTE"
	.sectionflags	@"SHF_NOTE_NV_CUINFO"
        /*0018*/ 	.short	0x0002
        /*001a*/ 	.short	0x0064
        /*001c*/ 	.short	0x0082
	.zero		2


//--------------------- .nv.info                  --------------------------
	.section	.nv.info,"",@"SHT_CUDA_INFO"
	.align	4


	//----- nvinfo : EIATTR_REGCOUNT
	.align		4
        /*0000*/ 	.byte	0x04, 0x2f
        /*0002*/ 	.short	(.L_1 - .L_0)
	.align		4
.L_0:
        /*0004*/ 	.word	index@(_Z14sumpool_kernelPfS_)
        /*0008*/ 	.word	0x0000000e


	//----- nvinfo : EIATTR_FRAME_SIZE
	.align		4
.L_1:
        /*000c*/ 	.byte	0x04, 0x11
        /*000e*/ 	.short	(.L_3 - .L_2)
	.align		4
.L_2:
        /*0010*/ 	.word	index@(_Z14sumpool_kernelPfS_)
        /*0014*/ 	.word	0x00000000


	//----- nvinfo : EIATTR_MIN_STACK_SIZE
	.align		4
.L_3:
        /*0018*/ 	.byte	0x04, 0x12
        /*001a*/ 	.short	(.L_5 - .L_4)
	.align		4
.L_4:
        /*001c*/ 	.word	index@(_Z14sumpool_kernelPfS_)
        /*0020*/ 	.word	0x00000000
.L_5:


//--------------------- .nv.compat                --------------------------
	.section	.nv.compat,"",@"SHT_CUDA_COMPAT_INFO"
	.align	4
        /*0000*/ 	.byte	0x02, 0x09, 0x00, 0x00, 0x02, 0x02, 0x01, 0x00, 0x02, 0x05, 0x05, 0x00, 0x03, 0x07, 0x01, 0x01
        /*0010*/ 	.byte	0x02, 0x03, 0x00, 0x00, 0x02, 0x06, 0x01, 0x00, 0x04, 0x0b, 0x08, 0x00, 0x09, 0x00, 0x00, 0x00
        /*0020*/ 	.byte	0x00, 0x00, 0x00, 0x00


//--------------------- .nv.info._Z14sumpool_kernelPfS_ --------------------------
	.section	.nv.info._Z14sumpool_kernelPfS_,"",@"SHT_CUDA_INFO"
	.sectionflags	@""
	.align	4


	//----- nvinfo : EIATTR_CUDA_API_VERSION
	.align		4
        /*0000*/ 	.byte	0x04, 0x37
        /*0002*/ 	.short	(.L_7 - .L_6)
.L_6:
        /*0004*/ 	.word	0x00000082


	//----- nvinfo : EIATTR_KPARAM_INFO
	.align		4
.L_7:
        /*0008*/ 	.byte	0x04, 0x17
        /*000a*/ 	.short	(.L_9 - .L_8)
.L_8:
        /*000c*/ 	.word	0x00000000
        /*0010*/ 	.short	0x0001
        /*0012*/ 	.short	0x0008
        /*0014*/ 	.byte	0x00, 0xf5, 0x21, 0x00


	//----- nvinfo : EIATTR_KPARAM_INFO
	.align		4
.L_9:
        /*0018*/ 	.byte	0x04, 0x17
        /*001a*/ 	.short	(.L_11 - .L_10)
.L_10:
        /*001c*/ 	.word	0x00000000
        /*0020*/ 	.short	0x0000
        /*0022*/ 	.short	0x0000
        /*0024*/ 	.byte	0x00, 0xf5, 0x21, 0x00


	//----- nvinfo : EIATTR_SPARSE_MMA_MASK
	.align		4
.L_11:
        /*0028*/ 	.byte	0x03, 0x50
        /*002a*/ 	.short	0x0000


	//----- nvinfo : EIATTR_MAXREG_COUNT
	.align		4
        /*002c*/ 	.byte	0x03, 0x1b
        /*002e*/ 	.short	0x0040


	//----- nvinfo : EIATTR_MERCURY_ISA_VERSION
	.align		4
        /*0030*/ 	.byte	0x03, 0x5f
        /*0032*/ 	.short	0x0101


	//----- nvinfo : EIATTR_VRC_CTA_INIT_COUNT
	.align		4
        /*0034*/ 	.byte	0x02, 0x4a
	.zero		1
	.zero		1


	//----- nvinfo : EIATTR_EXIT_INSTR_OFFSETS
	.align		4
        /*0038*/ 	.byte	0x04, 0x1c
        /*003a*/ 	.short	(.L_13 - .L_12)


	//   ....[0]....
.L_12:
        /*003c*/ 	.word	0x00000430


	//   ....[1]....
        /*0040*/ 	.word	0x00000470


	//----- nvinfo : EIATTR_MAX_THREADS
	.align		4
.L_13:
        /*0044*/ 	.byte	0x04, 0x05
        /*0046*/ 	.short	(.L_15 - .L_14)
.L_14:
        /*0048*/ 	.word	0x00000400
        /*004c*/ 	.word	0x00000001
        /*0050*/ 	.word	0x00000001


	//----- nvinfo : EIATTR_CRS_STACK_SIZE
	.align		4
.L_15:
        /*0054*/ 	.byte	0x04, 0x1e
        /*0056*/ 	.short	(.L_17 - .L_16)
.L_16:
        /*0058*/ 	.word	0x00000000


	//----- nvinfo : EIATTR_CBANK_PARAM_SIZE
	.align		4
.L_17:
        /*005c*/ 	.byte	0x03, 0x19
        /*005e*/ 	.short	0x0010


	//----- nvinfo : EIATTR_PARAM_CBANK
	.align		4
        /*0060*/ 	.byte	0x04, 0x0a
        /*0062*/ 	.short	(.L_19 - .L_18)
	.align		4
.L_18:
        /*0064*/ 	.word	index@(.nv.constant0._Z14sumpool_kernelPfS_)
        /*0068*/ 	.short	0x0380
        /*006a*/ 	.short	0x0010


	//----- nvinfo : EIATTR_SW_WAR
	.align		4
.L_19:
        /*006c*/ 	.byte	0x04, 0x36
        /*006e*/ 	.short	(.L_21 - .L_20)
.L_20:
        /*0070*/ 	.word	0x00000008
.L_21:


//--------------------- .nv.callgraph             --------------------------
	.section	.nv.callgraph,"",@"SHT_CUDA_CALLGRAPH"
	.align	4
	.sectionentsize	8
	.align		4
        /*0000*/ 	.word	0x00000000
	.align		4
        /*0004*/ 	.word	0xffffffff
	.align		4
        /*0008*/ 	.word	0x00000000
	.align		4
        /*000c*/ 	.word	0xfffffffe
	.align		4
        /*0010*/ 	.word	0x00000000
	.align		4
        /*0014*/ 	.word	0xfffffffd
	.align		4
        /*0018*/ 	.word	0x00000000
	.align		4
        /*001c*/ 	.word	0xfffffffc


//--------------------- .text._Z14sumpool_kernelPfS_ --------------------------
	.section	.text._Z14sumpool_kernelPfS_,"ax",@progbits
	.align	128
        .global         _Z14sumpool_kernelPfS_
        .type           _Z14sumpool_kernelPfS_,@function
        .size           _Z14sumpool_kernelPfS_,(.L_x_11 - _Z14sumpool_kernelPfS_)
        .other          _Z14sumpool_kernelPfS_,@"STO_CUDA_ENTRY STV_DEFAULT"
_Z14sumpool_kernelPfS_:
.text._Z14sumpool_kernelPfS_:
[----:B------:R-:W-:Y:S01]  /*0000*/  LDC R1, c[0x0][0x37c] ;  /* 0x0000df00ff017b82 */ /* 0x000fe20000000800 */
[----:B------:R-:W0:Y:S01]  /*0010*/  S2R R9, SR_CTAID.X ;  /* 0x0000000000097919 */ /* 0x000e220000002500 */
[----:B------:R-:W1:Y:S01]  /*0020*/  LDCU.64 UR4, c[0x0][0x358] ;  /* 0x00006b00ff0477ac */ /* 0x000e620008000a00 */
[----:B------:R-:W-:Y:S01]  /*0030*/  BSSY.RECONVERGENT B0, `(.L_x_0) ;  /* 0x0000023000007945 */ /* 0x000fe20003800200 */
[----:B------:R-:W2:Y:S01]  /*0040*/  S2R R11, SR_TID.X ;  /* 0x00000000000b7919 */ /* 0x000ea20000002100 */
[----:B0-----:R-:W-:Y:S02]  /*0050*/  SHF.L.U32 R0, R9, 0x4, RZ ;  /* 0x0000000409007819 */ /* 0x001fe400000006ff */
[----:B--2---:R-:W-:-:S04]  /*0060*/  SHF.R.U32.HI R3, RZ, 0x6, R11 ;  /* 0x00000006ff037819 */ /* 0x004fc8000001160b */
[----:B------:R-:W-:-:S05]  /*0070*/  LOP3.LUT R0, R0, R3, RZ, 0xfc, !PT ;  /* 0x0000000300007212 */ /* 0x000fca00078efcff */
[----:B------:R-:W-:Y:S02]  /*0080*/  IMAD R2, R9, -0x9, R0 ;  /* 0xfffffff709027824 */ /* 0x000fe400078e0200 */
[----:B------:R-:W-:-:S04]  /*0090*/  IMAD.HI.U32 R0, R0, 0x38e38e39, RZ ;  /* 0x38e38e3900007827 */ /* 0x000fc800078e00ff */
[----:B------:R-:W-:-:S04]  /*00a0*/  IMAD.HI.U32 R3, R2, 0x38e38e39, RZ ;  /* 0x38e38e3902037827 */ /* 0x000fc800078e00ff */
[----:B------:R-:W-:Y:S01]  /*00b0*/  IMAD R4, R9, -0x6, R2 ;  /* 0xfffffffa09047824 */ /* 0x000fe200078e0202 */
[----:B------:R-:W-:-:S03]  /*00c0*/  SHF.R.U32.HI R3, RZ, 0x1, R3 ;  /* 0x00000001ff037819 */ /* 0x000fc60000011603 */
[----:B------:R-:W-:-:S04]  /*00d0*/  IMAD.HI.U32 R5, R4, -0x55555555, RZ ;  /* 0xaaaaaaab04057827 */ /* 0x000fc800078e00ff */
[----:B------:R-:W-:Y:S01]  /*00e0*/  IMAD R3, R3, -0x9, R2 ;  /* 0xfffffff703037824 */ /* 0x000fe200078e0202 */
[----:B------:R-:W-:-:S04]  /*00f0*/  SHF.R.U32.HI R7, RZ, 0x1, R5 ;  /* 0x00000001ff077819 */ /* 0x000fc80000011605 */
[----:B------:R-:W-:Y:S01]  /*0100*/  PRMT R6, R3, 0x9910, RZ ;  /* 0x0000991003067816 */ /* 0x000fe200000000ff */
[----:B------:R-:W-:Y:S01]  /*0110*/  IMAD R7, R7, -0x3, R4 ;  /* 0xfffffffd07077824 */ /* 0x000fe200078e0204 */
[----:B------:R-:W0:Y:S01]  /*0120*/  LDC.64 R2, c[0x0][0x380] ;  /* 0x0000e000ff027b82 */ /* 0x000e220000000a00 */
[----:B------:R-:W-:Y:S02]  /*0130*/  SHF.L.U32 R4, R0, 0xb, RZ ;  /* 0x0000000b00047819 */ /* 0x000fe400000006ff */
[----:B------:R-:W-:Y:S01]  /*0140*/  IMAD R5, R6, 0x56, RZ ;  /* 0x0000005606057824 */ /* 0x000fe200078e02ff */
[----:B------:R-:W-:Y:S02]  /*0150*/  SHF.L.U32 R0, R9, 0xa, RZ ;  /* 0x0000000a09007819 */ /* 0x000fe400000006ff */
[----:B------:R-:W-:Y:S02]  /*0160*/  LOP3.LUT R6, R4, 0xfffff03f, R11, 0xc8, !PT ;  /* 0xfffff03f04067812 */ /* 0x000fe400078ec80b */
[----:B------:R-:W-:-:S02]  /*0170*/  LOP3.LUT R5, R5, 0xffff, RZ, 0xc0, !PT ;  /* 0x0000ffff05057812 */ /* 0x000fc400078ec0ff */
[----:B------:R-:W-:Y:S02]  /*0180*/  SHF.L.U32 R7, R7, 0x7, RZ ;  /* 0x0000000707077819 */ /* 0x000fe400000006ff */
[----:B------:R-:W-:Y:S02]  /*0190*/  SHF.R.U32.HI R4, RZ, 0x8, R5 ;  /* 0x00000008ff047819 */ /* 0x000fe40000011605 */
[----:B------:R-:W-:Y:S02]  /*01a0*/  LOP3.LUT R5, R0, R11, RZ, 0xfc, !PT ;  /* 0x0000000b00057212 */ /* 0x000fe400078efcff */
[----:B------:R-:W-:Y:S02]  /*01b0*/  LOP3.LUT R6, R6, R7, RZ, 0xfc, !PT ;  /* 0x0000000706067212 */ /* 0x000fe400078efcff */
[----:B------:R-:W-:Y:S02]  /*01c0*/  ISETP.GT.U32.AND P0, PT, R5, 0x904, PT ;  /* 0x000009040500780c */ /* 0x000fe40003f04070 */
[----:B------:R-:W-:-:S04]  /*01d0*/  LOP3.LUT R7, R4, 0xffff, RZ, 0xc0, !PT ;  /* 0x0000ffff04077812 */ /* 0x000fc800078ec0ff */
[----:B------:R-:W-:-:S05]  /*01e0*/  LEA R7, R7, R6, 0xa ;  /* 0x0000000607077211 */ /* 0x000fca00078e50ff */
[----:B0-----:R-:W-:-:S04]  /*01f0*/  IMAD.WIDE.U32 R2, R7, 0x4, R2 ;  /* 0x0000000407027825 */ /* 0x001fc800078e0002 */
[----:B------:R-:W-:Y:S01]  /*0200*/  HFMA2 R7, -RZ, RZ, 0, 0 ;  /* 0x00000000ff077431 */ /* 0x000fe200000001ff */
[----:B-1----:R-:W-:Y:S06]  /*0210*/  @P0 BRA `(.L_x_1) ;  /* 0x0000000000100947 */ /* 0x002fec0003800000 */
[----:B------:R-:W2:Y:S04]  /*0220*/  LDG.E.CONSTANT R0, desc[UR4][R2.64] ;  /* 0x0000000402007981 */ /* 0x000ea8000c1e9900 */
[----:B------:R-:W3:Y:S01]  /*0230*/  LDG.E.CONSTANT R7, desc[UR4][R2.64+0x100] ;  /* 0x0001000402077981 */ /* 0x000ee2000c1e9900 */
[----:B--2---:R-:W-:-:S04]  /*0240*/  FADD R0, RZ, R0 ;  /* 0x00000000ff007221 */ /* 0x004fc80000000000 */
[----:B---3--:R-:W-:-:S07]  /*0250*/  FADD R7, R0, R7 ;  /* 0x0000000700077221 */ /* 0x008fce0000000000 */
.L_x_1:
[----:B------:R-:W-:Y:S05]  /*0260*/  BSYNC.RECONVERGENT B0 ;  /* 0x0000000000007941 */ /* 0x000fea0003800200 */
.L_x_0:
[----:B------:R-:W-:Y:S04]  /*0270*/  BSSY.RECONVERGENT B0, `(.L_x_2) ;  /* 0x000001a000007945 */ /* 0x000fe80003800200 */
[----:B------:R-:W-:Y:S04]  /*0280*/  BSSY.RELIABLE B1, `(.L_x_3) ;  /* 0x0000016000017945 */ /* 0x000fe80003800100 */
[----:B------:R-:W-:Y:S05]  /*0290*/  @P0 BRA `(.L_x_4) ;  /* 0x0000000000140947 */ /* 0x000fea0003800000 */
[----:B------:R-:W2:Y:S02]  /*02a0*/  LDG.E.CONSTANT R0, desc[UR4][R2.64+0x200] ;  /* 0x0002000402007981 */ /* 0x000ea4000c1e9900 */
[----:B--2---:R-:W-:Y:S01]  /*02b0*/  FADD R7, R7, R0 ;  /* 0x0000000007077221 */ /* 0x004fe20000000000 */
[----:B------:R-:W-:Y:S06]  /*02c0*/  @P0 BRA `(.L_x_5) ;  /* 0x0000000000140947 */ /* 0x000fec0003800000 */
[----:B------:R-:W2:Y:S02]  /*02d0*/  LDG.E.CONSTANT R0, desc[UR4][R2.64+0x800] ;  /* 0x0008000402007981 */ /* 0x000ea4000c1e9900 */
[----:B--2---:R-:W-:-:S07]  /*02e0*/  FADD R7, R7, R0 ;  /* 0x0000000007077221 */ /* 0x004fce0000000000 */
.L_x_4:
[----:B------:R-:W-:Y:S05]  /*02f0*/  @P0 BRA `(.L_x_6) ;  /* 0x0000000000140947 */ /* 0x000fea0003800000 */
[----:B------:R-:W2:Y:S02]  /*0300*/  LDG.E.CONSTANT R0, desc[UR4][R2.64+0x900] ;  /* 0x0009000402007981 */ /* 0x000ea4000c1e9900 */
[----:B--2---:R-:W-:-:S07]  /*0310*/  FADD R7, R7, R0 ;  /* 0x0000000007077221 */ /* 0x004fce0000000000 */
.L_x_5:
[----:B------:R-:W-:Y:S05]  /*0320*/  @P0 BRA `(.L_x_7) ;  /* 0x0000000000140947 */ /* 0x000fea0003800000 */
[----:B------:R-:W2:Y:S02]  /*0330*/  LDG.E.CONSTANT R0, desc[UR4][R2.64+0xa00] ;  /* 0x000a000402007981 */ /* 0x000ea4000c1e9900 */
[----:B--2---:R-:W-:-:S07]  /*0340*/  FADD R7, R7, R0 ;  /* 0x0000000007077221 */ /* 0x004fce0000000000 */
.L_x_6:
[----:B------:R-:W-:Y:S05]  /*0350*/  @P0 BRA `(.L_x_8) ;  /* 0x0000000000180947 */ /* 0x000fea0003800000 */
[----:B------:R-:W2:Y:S02]  /*0360*/  LDG.E.CONSTANT R0, desc[UR4][R2.64+0x1000] ;  /* 0x0010000402007981 */ /* 0x000ea4000c1e9900 */
[----:B--2---:R-:W-:-:S07]  /*0370*/  FADD R7, R7, R0 ;  /* 0x0000000007077221 */ /* 0x004fce0000000000 */
.L_x_7:
[----:B------:R-:W-:Y:S05]  /*0380*/  @P0 BREAK.RELIABLE B1 ;  /* 0x0000000000010942 */ /* 0x000fea0003800100 */
[----:B------:R-:W-:Y:S05]  /*0390*/  @P0 BRA `(.L_x_9) ;  /* 0x00000000001c0947 */ /* 0x000fea0003800000 */
[----:B------:R-:W2:Y:S02]  /*03a0*/  LDG.E.CONSTANT R0, desc[UR4][R2.64+0x1100] ;  /* 0x0011000402007981 */ /* 0x000ea4000c1e9900 */
[----:B--2---:R-:W-:-:S07]  /*03b0*/  FADD R7, R7, R0 ;  /* 0x0000000007077221 */ /* 0x004fce0000000000 */
.L_x_8:
[----:B------:R-:W-:Y:S05]  /*03c0*/  @P0 BREAK.RELIABLE B1 ;  /* 0x0000000000010942 */ /* 0x000fea0003800100 */
[----:B------:R-:W-:Y:S05]  /*03d0*/  @P0 BRA `(.L_x_9) ;  /* 0x00000000000c0947 */ /* 0x000fea0003800000 */
[----:B------:R-:W-:Y:S05]  /*03e0*/  BSYNC.RELIABLE B1 ;  /* 0x0000000000017941 */ /* 0x000fea0003800100 */
.L_x_3:
[----:B------:R-:W2:Y:S02]  /*03f0*/  LDG.E.CONSTANT R2, desc[UR4][R2.64+0x1200] ;  /* 0x0012000402027981 */ /* 0x000ea4000c1e9900 */
[----:B--2---:R-:W-:-:S07]  /*0400*/  FADD R7, R7, R2 ;  /* 0x0000000207077221 */ /* 0x004fce0000000000 */
.L_x_9:
[----:B------:R-:W-:Y:S05]  /*0410*/  BSYNC.RECONVERGENT B0 ;  /* 0x0000000000007941 */ /* 0x000fea0003800200 */
.L_x_2:
[----:B------:R-:W-:Y:S05]  /*0420*/  WARPSYNC.ALL ;  /* 0x0000000000007948 */ /* 0x000fea0003800000 */
[----:B------:R-:W-:Y:S05]  /*0430*/  @P0 EXIT ;  /* 0x000000000000094d */ /* 0x000fea0003800000 */
[----:B------:R-:W0:Y:S02]  /*0440*/  LDC.64 R2, c[0x0][0x388] ;  /* 0x0000e200ff027b82 */ /* 0x000e240000000a00 */
[----:B0-----:R-:W-:-:S05]  /*0450*/  IMAD.WIDE.U32 R2, R5, 0x4, R2 ;  /* 0x0000000405027825 */ /* 0x001fca00078e0002 */
[----:B------:R-:W-:Y:S01]  /*0460*/  STG.E desc[UR4][R2.64], R7 ;  /* 0x0000000702007986 */ /* 0x000fe2000c101904 */
[----:B------:R-:W-:Y:S05]  /*0470*/  EXIT ;  /* 0x000000000000794d */ /* 0x000fea0003800000 */
.L_x_10:
[----:B------:R-:W-:-:S00]  /*0480*/  BRA `(.L_x_10) ;  /* 0xfffffffc00fc7947 */ /* 0x000fc0000383ffff */
[----:B------:R-:W-:-:S00]  /*0490*/  NOP ;  /* 0x0000000000007918 */ /* 0x000fc00000000000 */
        /* <DEDUP_REMOVED lines=14> */
.L_x_11:


//--------------------- .nv.shared.reserved.0     --------------------------
	.section	.nv.shared.reserved.0,"aw",@nobits
	.weak		__nv_reservedSMEM_offset_0_alias
	.size		__nv_reservedSMEM_offset_0_alias, 0, 64
	.other		__nv_reservedSMEM_offset_0_alias,@"STO_CUDA_RESERVED_SHARED STV_DEFAULT"
__nv_reservedSMEM_offset_0_alias:
	.zero		0
	.zero		64


//--------------------- .nv.constant0._Z14sumpool_kernelPfS_ --------------------------
	.section	.nv.constant0._Z14sumpool_kernelPfS_,"a",@progbits
	.sectionflags	@""
	.align	4
.nv.constant0._Z14sumpool_kernelPfS_:
	.zero		912


//--------------------- SYMBOLS --------------------------

	.type		.nv.reservedSmem.offset0,@object
	.size		.nv.reservedSmem.offset0,0x4
